//
// Generated by NVIDIA NVVM Compiler
//
// Compiler Build ID: CL-36424714
// Cuda compilation tools, release 13.0, V13.0.88
// Based on NVVM 20.0.0
//

.version 9.0
.target sm_100
.address_size 64

	// .globl	_Z22swish_kernel_opt_ga100PKfS0_Pfi

.visible .entry _Z22swish_kernel_opt_ga100PKfS0_Pfi(
	.param .u64 .ptr .align 1 _Z22swish_kernel_opt_ga100PKfS0_Pfi_param_0,
	.param .u64 .ptr .align 1 _Z22swish_kernel_opt_ga100PKfS0_Pfi_param_1,
	.param .u64 .ptr .align 1 _Z22swish_kernel_opt_ga100PKfS0_Pfi_param_2,
	.param .u32 _Z22swish_kernel_opt_ga100PKfS0_Pfi_param_3
)
.maxntid 256
{
	.reg .pred 	%p<9>;
	.reg .b32 	%r<70>;
	.reg .b32 	%f<73>;
	.reg .b64 	%rd<22>;

	ld.param.u64 	%rd4, [_Z22swish_kernel_opt_ga100PKfS0_Pfi_param_0];
	ld.param.u64 	%rd3, [_Z22swish_kernel_opt_ga100PKfS0_Pfi_param_1];
	ld.param.u64 	%rd5, [_Z22swish_kernel_opt_ga100PKfS0_Pfi_param_2];
	ld.param.u32 	%r16, [_Z22swish_kernel_opt_ga100PKfS0_Pfi_param_3];
	cvta.to.global.u64 	%rd1, %rd5;
	cvta.to.global.u64 	%rd2, %rd4;
	// begin inline asm
	ld.global.nc.f32 %f2, [%rd3];
	// end inline asm
	mov.f32 	%f3, 0fBF800000;
	mul.rn.f32 	%f1, %f2, %f3;
	mov.u32 	%r17, %ctaid.x;
	mov.u32 	%r18, %ntid.x;
	mov.u32 	%r19, %tid.x;
	mad.lo.s32 	%r1, %r17, %r18, %r19;
	mov.u32 	%r20, %nctaid.x;
	mul.lo.s32 	%r2, %r18, %r20;
	shr.s32 	%r21, %r16, 31;
	shr.u32 	%r22, %r21, 30;
	add.s32 	%r23, %r16, %r22;
	shr.s32 	%r3, %r23, 2;
	setp.ge.s32 	%p1, %r1, %r3;
	@%p1 bra 	$L__BB0_3;
	mov.u32 	%r65, %r1;
$L__BB0_2:
	mul.wide.s32 	%rd6, %r65, 16;
	add.s64 	%rd7, %rd2, %rd6;
	ld.global.nc.v4.f32 	{%f12, %f13, %f14, %f15}, [%rd7];
	mul.rn.f32 	%f16, %f12, %f1;
	mul.rn.f32 	%f17, %f13, %f1;
	mul.rn.f32 	%f18, %f14, %f1;
	mul.rn.f32 	%f19, %f15, %f1;
	mul.f32 	%f20, %f16, 0f3FB8AA3B;
	ex2.approx.f32 	%f21, %f20;
	mul.f32 	%f22, %f17, 0f3FB8AA3B;
	ex2.approx.f32 	%f23, %f22;
	mul.f32 	%f24, %f18, 0f3FB8AA3B;
	ex2.approx.f32 	%f25, %f24;
	mul.f32 	%f26, %f19, 0f3FB8AA3B;
	ex2.approx.f32 	%f27, %f26;
	mov.f32 	%f28, 0f3F800000;
	add.rn.f32 	%f4, %f28, %f21;
	add.rn.f32 	%f5, %f28, %f23;
	add.rn.f32 	%f6, %f28, %f25;
	add.rn.f32 	%f7, %f28, %f27;
	// begin inline asm
	{ cvt.rn.f16x2.f32 %r24, %f5, %f4; }

	// end inline asm
	// begin inline asm
	{ cvt.rn.f16x2.f32 %r25, %f7, %f6; }

	// end inline asm
	// begin inline asm
	{.reg.b16         hl, hu;         
 .reg.b32         fl, fu;         
  mov.b32         {hl, hu}, %r24;   
  cvt.f32.f16     fl, hl;         
  cvt.f32.f16     fu, hu;         
  rcp.approx.ftz.f32   fl, fl;     
  rcp.approx.ftz.f32   fu, fu;     
  cvt.rn.f16.f32      hl, fl;     
  cvt.rn.f16.f32      hu, fu;     
  mov.b32         %r26, {hl, hu};   
}
	// end inline asm
	// begin inline asm
	{.reg.b16         hl, hu;         
 .reg.b32         fl, fu;         
  mov.b32         {hl, hu}, %r25;   
  cvt.f32.f16     fl, hl;         
  cvt.f32.f16     fu, hu;         
  rcp.approx.ftz.f32   fl, fl;     
  rcp.approx.ftz.f32   fu, fu;     
  cvt.rn.f16.f32      hl, fl;     
  cvt.rn.f16.f32      hu, fu;     
  mov.b32         %r28, {hl, hu};   
}
	// end inline asm
	// begin inline asm
	{.reg .f16 low,high;
  mov.b32 {low,high},%r26;
  cvt.f32.f16 %f8, low;}

	// end inline asm
	// begin inline asm
	{.reg .f16 low,high;
  mov.b32 {low,high},%r26;
  cvt.f32.f16 %f9, high;}

	// end inline asm
	// begin inline asm
	{.reg .f16 low,high;
  mov.b32 {low,high},%r28;
  cvt.f32.f16 %f10, low;}

	// end inline asm
	// begin inline asm
	{.reg .f16 low,high;
  mov.b32 {low,high},%r28;
  cvt.f32.f16 %f11, high;}

	// end inline asm
	mul.rn.f32 	%f29, %f12, %f8;
	mul.rn.f32 	%f30, %f13, %f9;
	mul.rn.f32 	%f31, %f14, %f10;
	mul.rn.f32 	%f32, %f15, %f11;
	add.s64 	%rd8, %rd1, %rd6;
	st.global.v4.f32 	[%rd8], {%f29, %f30, %f31, %f32};
	add.s32 	%r65, %r65, %r2;
	setp.lt.s32 	%p2, %r65, %r3;
	@%p2 bra 	$L__BB0_2;
$L__BB0_3:
	shl.b32 	%r34, %r3, 2;
	add.s32 	%r68, %r34, %r1;
	setp.ge.s32 	%p3, %r68, %r16;
	@%p3 bra 	$L__BB0_10;
	add.s32 	%r35, %r68, %r2;
	max.s32 	%r36, %r16, %r35;
	setp.lt.s32 	%p4, %r35, %r16;
	selp.u32 	%r37, 1, 0, %p4;
	add.s32 	%r38, %r35, %r37;
	sub.s32 	%r39, %r36, %r38;
	div.u32 	%r40, %r39, %r2;
	add.s32 	%r7, %r40, %r37;
	and.b32  	%r41, %r7, 3;
	setp.eq.s32 	%p5, %r41, 3;
	@%p5 bra 	$L__BB0_7;
	add.s32 	%r42, %r7, 1;
	and.b32  	%r43, %r42, 3;
	neg.s32 	%r66, %r43;
$L__BB0_6:
	.pragma "nounroll";
	mul.wide.s32 	%rd9, %r68, 4;
	add.s64 	%rd10, %rd1, %rd9;
	add.s64 	%rd11, %rd2, %rd9;
	ld.global.nc.f32 	%f36, [%rd11];
	mul.rn.f32 	%f37, %f36, %f1;
	mul.f32 	%f38, %f37, 0f3FB8AA3B;
	ex2.approx.f32 	%f39, %f38;
	mov.f32 	%f34, 0f3F800000;
	add.rn.f32 	%f33, %f34, %f39;
	// begin inline asm
	{ cvt.rn.f16x2.f32 %r44, %f34, %f33; }

	// end inline asm
	// begin inline asm
	{.reg.b16         hl, hu;         
 .reg.b32         fl, fu;         
  mov.b32         {hl, hu}, %r44;   
  cvt.f32.f16     fl, hl;         
  cvt.f32.f16     fu, hu;         
  rcp.approx.ftz.f32   fl, fl;     
  rcp.approx.ftz.f32   fu, fu;     
  cvt.rn.f16.f32      hl, fl;     
  cvt.rn.f16.f32      hu, fu;     
  mov.b32         %r45, {hl, hu};   
}
	// end inline asm
	// begin inline asm
	{.reg .f16 low,high;
  mov.b32 {low,high},%r45;
  cvt.f32.f16 %f35, low;}

	// end inline asm
	mul.rn.f32 	%f40, %f36, %f35;
	st.global.f32 	[%rd10], %f40;
	add.s32 	%r68, %r68, %r2;
	add.s32 	%r66, %r66, 1;
	setp.ne.s32 	%p6, %r66, 0;
	@%p6 bra 	$L__BB0_6;
$L__BB0_7:
	setp.lt.u32 	%p7, %r7, 3;
	@%p7 bra 	$L__BB0_10;
	mul.wide.s32 	%rd15, %r2, 4;
	shl.b32 	%r64, %r2, 2;
$L__BB0_9:
	mul.wide.s32 	%rd12, %r68, 4;
	add.s64 	%rd13, %rd2, %rd12;
	ld.global.nc.f32 	%f53, [%rd13];
	mul.rn.f32 	%f54, %f53, %f1;
	mul.f32 	%f55, %f54, 0f3FB8AA3B;
	ex2.approx.f32 	%f56, %f55;
	mov.f32 	%f51, 0f3F800000;
	add.rn.f32 	%f41, %f51, %f56;
	// begin inline asm
	{ cvt.rn.f16x2.f32 %r48, %f51, %f41; }

	// end inline asm
	// begin inline asm
	{.reg.b16         hl, hu;         
 .reg.b32         fl, fu;         
  mov.b32         {hl, hu}, %r48;   
  cvt.f32.f16     fl, hl;         
  cvt.f32.f16     fu, hu;         
  rcp.approx.ftz.f32   fl, fl;     
  rcp.approx.ftz.f32   fu, fu;     
  cvt.rn.f16.f32      hl, fl;     
  cvt.rn.f16.f32      hu, fu;     
  mov.b32         %r49, {hl, hu};   
}
	// end inline asm
	// begin inline asm
	{.reg .f16 low,high;
  mov.b32 {low,high},%r49;
  cvt.f32.f16 %f43, low;}

	// end inline asm
	mul.rn.f32 	%f57, %f53, %f43;
	add.s64 	%rd14, %rd1, %rd12;
	st.global.f32 	[%rd14], %f57;
	add.s64 	%rd16, %rd13, %rd15;
	ld.global.nc.f32 	%f58, [%rd16];
	mul.rn.f32 	%f59, %f58, %f1;
	mul.f32 	%f60, %f59, 0f3FB8AA3B;
	ex2.approx.f32 	%f61, %f60;
	add.rn.f32 	%f44, %f51, %f61;
	// begin inline asm
	{ cvt.rn.f16x2.f32 %r52, %f51, %f44; }

	// end inline asm
	// begin inline asm
	{.reg.b16         hl, hu;         
 .reg.b32         fl, fu;         
  mov.b32         {hl, hu}, %r52;   
  cvt.f32.f16     fl, hl;         
  cvt.f32.f16     fu, hu;         
  rcp.approx.ftz.f32   fl, fl;     
  rcp.approx.ftz.f32   fu, fu;     
  cvt.rn.f16.f32      hl, fl;     
  cvt.rn.f16.f32      hu, fu;     
  mov.b32         %r53, {hl, hu};   
}
	// end inline asm
	// begin inline asm
	{.reg .f16 low,high;
  mov.b32 {low,high},%r53;
  cvt.f32.f16 %f46, low;}

	// end inline asm
	mul.rn.f32 	%f62, %f58, %f46;
	add.s64 	%rd17, %rd14, %rd15;
	st.global.f32 	[%rd17], %f62;
	add.s64 	%rd18, %rd16, %rd15;
	ld.global.nc.f32 	%f63, [%rd18];
	mul.rn.f32 	%f64, %f63, %f1;
	mul.f32 	%f65, %f64, 0f3FB8AA3B;
	ex2.approx.f32 	%f66, %f65;
	add.rn.f32 	%f47, %f51, %f66;
	// begin inline asm
	{ cvt.rn.f16x2.f32 %r56, %f51, %f47; }

	// end inline asm
	// begin inline asm
	{.reg.b16         hl, hu;         
 .reg.b32         fl, fu;         
  mov.b32         {hl, hu}, %r56;   
  cvt.f32.f16     fl, hl;         
  cvt.f32.f16     fu, hu;         
  rcp.approx.ftz.f32   fl, fl;     
  rcp.approx.ftz.f32   fu, fu;     
  cvt.rn.f16.f32      hl, fl;     
  cvt.rn.f16.f32      hu, fu;     
  mov.b32         %r57, {hl, hu};   
}
	// end inline asm
	// begin inline asm
	{.reg .f16 low,high;
  mov.b32 {low,high},%r57;
  cvt.f32.f16 %f49, low;}

	// end inline asm
	mul.rn.f32 	%f67, %f63, %f49;
	add.s64 	%rd19, %rd17, %rd15;
	st.global.f32 	[%rd19], %f67;
	add.s64 	%rd20, %rd18, %rd15;
	ld.global.nc.f32 	%f68, [%rd20];
	mul.rn.f32 	%f69, %f68, %f1;
	mul.f32 	%f70, %f69, 0f3FB8AA3B;
	ex2.approx.f32 	%f71, %f70;
	add.rn.f32 	%f50, %f51, %f71;
	// begin inline asm
	{ cvt.rn.f16x2.f32 %r60, %f51, %f50; }

	// end inline asm
	// begin inline asm
	{.reg.b16         hl, hu;         
 .reg.b32         fl, fu;         
  mov.b32         {hl, hu}, %r60;   
  cvt.f32.f16     fl, hl;         
  cvt.f32.f16     fu, hu;         
  rcp.approx.ftz.f32   fl, fl;     
  rcp.approx.ftz.f32   fu, fu;     
  cvt.rn.f16.f32      hl, fl;     
  cvt.rn.f16.f32      hu, fu;     
  mov.b32         %r61, {hl, hu};   
}
	// end inline asm
	// begin inline asm
	{.reg .f16 low,high;
  mov.b32 {low,high},%r61;
  cvt.f32.f16 %f52, low;}

	// end inline asm
	mul.rn.f32 	%f72, %f68, %f52;
	add.s64 	%rd21, %rd19, %rd15;
	st.global.f32 	[%rd21], %f72;
	add.s32 	%r68, %r64, %r68;
	setp.lt.s32 	%p8, %r68, %r16;
	@%p8 bra 	$L__BB0_9;
$L__BB0_10:
	ret;

}


// ===== COMPILED SASS (sm_100) =====

	.target	sm_100

	.elftype	@"ET_EXEC"


//--------------------- .note.nv.tkinfo           --------------------------
	.section	.note.nv.tkinfo,"",@"SHT_NOTE"
	.sectionflags	@"SHF_NOTE_NV_TKINFO"
	.tkinfo
        /*0018*/ 	.word	0x00000002
        /*0030*/ 	.string	""
        /*0030*/ 	.string	"ptxas"
        /*0030*/ 	.string	"Cuda compilation tools, release 13.0, V13.0.88"
        /*0030*/ 	.string	"Build cuda_13.0.r13.0/compiler.36424714_0"
        /*0030*/ 	.string	"-arch sm_100 -m 64 "



//--------------------- .note.nv.cuinfo           --------------------------
	.section	.note.nv.cuinfo,"",@"SHT_NOTE"
	.sectionflags	@"SHF_NOTE_NV_CUINFO"
        /*0018*/ 	.short	0x0002
        /*001a*/ 	.short	0x0064
        /*001c*/ 	.short	0x0082
	.zero		2


//--------------------- .nv.info                  --------------------------
	.section	.nv.info,"",@"SHT_CUDA_INFO"
	.align	4


	//----- nvinfo : EIATTR_REGCOUNT
	.align		4
        /*0000*/ 	.byte	0x04, 0x2f
        /*0002*/ 	.short	(.L_1 - .L_0)
	.align		4
.L_0:
        /*0004*/ 	.word	index@(_Z22swish_kernel_opt_ga100PKfS0_Pfi)
        /*0008*/ 	.word	0x0000001c


	//----- nvinfo : EIATTR_FRAME_SIZE
	.align		4
.L_1:
        /*000c*/ 	.byte	0x04, 0x11
        /*000e*/ 	.short	(.L_3 - .L_2)
	.align		4
.L_2:
        /*0010*/ 	.word	index@(_Z22swish_kernel_opt_ga100PKfS0_Pfi)
        /*0014*/ 	.word	0x00000000


	//----- nvinfo : EIATTR_MIN_STACK_SIZE
	.align		4
.L_3:
        /*0018*/ 	.byte	0x04, 0x12
        /*001a*/ 	.short	(.L_5 - .L_4)
	.align		4
.L_4:
        /*001c*/ 	.word	index@(_Z22swish_kernel_opt_ga100PKfS0_Pfi)
        /*0020*/ 	.word	0x00000000
.L_5:


//--------------------- .nv.compat                --------------------------
	.section	.nv.compat,"",@"SHT_CUDA_COMPAT_INFO"
	.align	4
        /*0000*/ 	.byte	0x02, 0x09, 0x00, 0x00, 0x02, 0x02, 0x01, 0x00, 0x02, 0x05, 0x05, 0x00, 0x03, 0x07, 0x01, 0x01
        /*0010*/ 	.byte	0x02, 0x03, 0x00, 0x00, 0x02, 0x06, 0x01, 0x00, 0x04, 0x0b, 0x08, 0x00, 0x01, 0x00, 0x00, 0x00
        /*0020*/ 	.byte	0x00, 0x00, 0x00, 0x00


//--------------------- .nv.info._Z22swish_kernel_opt_ga100PKfS0_Pfi --------------------------
	.section	.nv.info._Z22swish_kernel_opt_ga100PKfS0_Pfi,"",@"SHT_CUDA_INFO"
	.sectionflags	@""
	.align	4


	//----- nvinfo : EIATTR_CUDA_API_VERSION
	.align		4
        /*0000*/ 	.byte	0x04, 0x37
        /*0002*/ 	.short	(.L_7 - .L_6)
.L_6:
        /*0004*/ 	.word	0x00000082


	//----- nvinfo : EIATTR_KPARAM_INFO
	.align		4
.L_7:
        /*0008*/ 	.byte	0x04, 0x17
        /*000a*/ 	.short	(.L_9 - .L_8)
.L_8:
        /*000c*/ 	.word	0x00000000
        /*0010*/ 	.short	0x0003
        /*0012*/ 	.short	0x0018
        /*0014*/ 	.byte	0x00, 0xf0, 0x11, 0x00


	//----- nvinfo : EIATTR_KPARAM_INFO
	.align		4
.L_9:
        /*0018*/ 	.byte	0x04, 0x17
        /*001a*/ 	.short	(.L_11 - .L_10)
.L_10:
        /*001c*/ 	.word	0x00000000
        /*0020*/ 	.short	0x0002
        /*0022*/ 	.short	0x0010
        /*0024*/ 	.byte	0x00, 0xf5, 0x21, 0x00


	//----- nvinfo : EIATTR_KPARAM_INFO
	.align		4
.L_11:
        /*0028*/ 	.byte	0x04, 0x17
        /*002a*/ 	.short	(.L_13 - .L_12)
.L_12:
        /*002c*/ 	.word	0x00000000
        /*0030*/ 	.short	0x0001
        /*0032*/ 	.short	0x0008
        /*0034*/ 	.byte	0x00, 0xf5, 0x21, 0x00


	//----- nvinfo : EIATTR_KPARAM_INFO
	.align		4
.L_13:
        /*0038*/ 	.byte	0x04, 0x17
        /*003a*/ 	.short	(.L_15 - .L_14)
.L_14:
        /*003c*/ 	.word	0x00000000
        /*0040*/ 	.short	0x0000
        /*0042*/ 	.short	0x0000
        /*0044*/ 	.byte	0x00, 0xf5, 0x21, 0x00


	//----- nvinfo : EIATTR_SPARSE_MMA_MASK
	.align		4
.L_15:
        /*0048*/ 	.byte	0x03, 0x50
        /*004a*/ 	.short	0x0000


	//----- nvinfo : EIATTR_MAXREG_COUNT
	.align		4
        /*004c*/ 	.byte	0x03, 0x1b
        /*004e*/ 	.short	0x00ff


	//----- nvinfo : EIATTR_MERCURY_ISA_VERSION
	.align		4
        /*0050*/ 	.byte	0x03, 0x5f
        /*0052*/ 	.short	0x0101


	//----- nvinfo : EIATTR_VRC_CTA_INIT_COUNT
	.align		4
        /*0054*/ 	.byte	0x02, 0x4a
	.zero		1
	.zero		1


	//----- nvinfo : EIATTR_EXIT_INSTR_OFFSETS
	.align		4
        /*0058*/ 	.byte	0x04, 0x1c
        /*005a*/ 	.short	(.L_17 - .L_16)


	//   ....[0]....
.L_16:
        /*005c*/ 	.word	0x000004e0


	//   ....[1]....
        /*0060*/ 	.word	0x000008c0


	//   ....[2]....
        /*0064*/ 	.word	0x00000d90


	//----- nvinfo : EIATTR_MAX_THREADS
	.align		4
.L_17:
        /*0068*/ 	.byte	0x04, 0x05
        /*006a*/ 	.short	(.L_19 - .L_18)
.L_18:
        /*006c*/ 	.word	0x00000100
        /*0070*/ 	.word	0x00000001
        /*0074*/ 	.word	0x00000001


	//----- nvinfo : EIATTR_CRS_STACK_SIZE
	.align		4
.L_19:
        /*0078*/ 	.byte	0x04, 0x1e
        /*007a*/ 	.short	(.L_21 - .L_20)
.L_20:
        /*007c*/ 	.word	0x00000000


	//----- nvinfo : EIATTR_CBANK_PARAM_SIZE
	.align		4
.L_21:
        /*0080*/ 	.byte	0x03, 0x19
        /*0082*/ 	.short	0x001c


	//----- nvinfo : EIATTR_PARAM_CBANK
	.align		4
        /*0084*/ 	.byte	0x04, 0x0a
        /*0086*/ 	.short	(.L_23 - .L_22)
	.align		4
.L_22:
        /*0088*/ 	.word	index@(.nv.constant0._Z22swish_kernel_opt_ga100PKfS0_Pfi)
        /*008c*/ 	.short	0x0380
        /*008e*/ 	.short	0x001c


	//----- nvinfo : EIATTR_SW_WAR
	.align		4
.L_23:
        /*0090*/ 	.byte	0x04, 0x36
        /*0092*/ 	.short	(.L_25 - .L_24)
.L_24:
        /*0094*/ 	.word	0x00000008
.L_25:


//--------------------- .nv.callgraph             --------------------------
	.section	.nv.callgraph,"",@"SHT_CUDA_CALLGRAPH"
	.align	4
	.sectionentsize	8
	.align		4
        /*0000*/ 	.word	0x00000000
	.align		4
        /*0004*/ 	.word	0xffffffff
	.align		4
        /*0008*/ 	.word	0x00000000
	.align		4
        /*000c*/ 	.word	0xfffffffe
	.align		4
        /*0010*/ 	.word	0x00000000
	.align		4
        /*0014*/ 	.word	0xfffffffd
	.align		4
        /*0018*/ 	.word	0x00000000
	.align		4
        /*001c*/ 	.word	0xfffffffc


//--------------------- .text._Z22swish_kernel_opt_ga100PKfS0_Pfi --------------------------
	.section	.text._Z22swish_kernel_opt_ga100PKfS0_Pfi,"ax",@progbits
	.align	128
        .global         _Z22swish_kernel_opt_ga100PKfS0_Pfi
        .type           _Z22swish_kernel_opt_ga100PKfS0_Pfi,@function
        .size           _Z22swish_kernel_opt_ga100PKfS0_Pfi,(.L_x_8 - _Z22swish_kernel_opt_ga100PKfS0_Pfi)
        .other          _Z22swish_kernel_opt_ga100PKfS0_Pfi,@"STO_CUDA_ENTRY STV_DEFAULT"
_Z22swish_kernel_opt_ga100PKfS0_Pfi:
.text._Z22swish_kernel_opt_ga100PKfS0_Pfi:
[----:B------:R-:W-:Y:S08]  /*0000*/  LDC R1, c[0x0][0x37c] ;  /* 0x0000df00ff017b82 */ /* 0x000ff00000000800 */
[----:B------:R-:W0:Y:S01]  /*0010*/  LDC.64 R2, c[0x0][0x388] ;  /* 0x0000e200ff027b82 */ /* 0x000e220000000a00 */
[----:B------:R-:W0:Y:S01]  /*0020*/  LDCU.64 UR4, c[0x0][0x358] ;  /* 0x00006b00ff0477ac */ /* 0x000e220008000a00 */
[----:B------:R-:W1:Y:S06]  /*0030*/  S2R R15, SR_TID.X ;  /* 0x00000000000f7919 */ /* 0x000e6c0000002100 */
[----:B------:R-:W2:Y:S01]  /*0040*/  LDC R0, c[0x0][0x398] ;  /* 0x0000e600ff007b82 */ /* 0x000ea20000000800 */
[----:B0-----:R0:W3:Y:S07]  /*0050*/  LDG.E.CONSTANT R3, desc[UR4][R2.64] ;  /* 0x0000000402037981 */ /* 0x0010ee000c1e9900 */
[----:B------:R-:W1:Y:S01]  /*0060*/  S2UR UR6, SR_CTAID.X ;  /* 0x00000000000679c3 */ /* 0x000e620000002500 */
[----:B------:R-:W-:Y:S01]  /*0070*/  BSSY.RECONVERGENT B0, `(.L_x_0) ;  /* 0x0000046000007945 */ /* 0x000fe20003800200 */
[----:B--2---:R-:W-:-:S06]  /*0080*/  SHF.R.S32.HI R5, RZ, 0x1f, R0 ;  /* 0x0000001fff057819 */ /* 0x004fcc0000011400 */
[----:B------:R-:W1:Y:S01]  /*0090*/  LDC R4, c[0x0][0x360] ;  /* 0x0000d800ff047b82 */ /* 0x000e620000000800 */
[----:B------:R-:W0:Y:S01]  /*00a0*/  LDCU UR7, c[0x0][0x370] ;  /* 0x00006e00ff0777ac */ /* 0x000e220008000800 */
[----:B------:R-:W-:-:S04]  /*00b0*/  LEA.HI R5, R5, R0, RZ, 0x2 ;  /* 0x0000000005057211 */ /* 0x000fc800078f10ff */
[----:B------:R-:W-:Y:S01]  /*00c0*/  SHF.R.S32.HI R12, RZ, 0x2, R5 ;  /* 0x00000002ff0c7819 */ /* 0x000fe20000011405 */
[C---:B-1----:R-:W-:Y:S02]  /*00d0*/  IMAD R15, R4.reuse, UR6, R15 ;  /* 0x00000006040f7c24 */ /* 0x042fe4000f8e020f */
[----:B0-----:R-:W-:-:S03]  /*00e0*/  IMAD R2, R4, UR7, RZ ;  /* 0x0000000704027c24 */ /* 0x001fc6000f8e02ff */
[----:B------:R-:W-:Y:S02]  /*00f0*/  ISETP.GE.AND P1, PT, R15, R12, PT ;  /* 0x0000000c0f00720c */ /* 0x000fe40003f26270 */
[----:B------:R-:W-:-:S04]  /*0100*/  LEA R13, R12, R15, 0x2 ;  /* 0x0000000f0c0d7211 */ /* 0x000fc800078e10ff */
[----:B------:R-:W-:Y:S01]  /*0110*/  ISETP.GE.AND P0, PT, R13, R0, PT ;  /* 0x000000000d00720c */ /* 0x000fe20003f06270 */
[----:B---3--:R-:W-:-:S06]  /*0120*/  FMUL R3, R3, -1 ;  /* 0xbf80000003037820 */ /* 0x008fcc0000400000 */
[----:B------:R-:W-:Y:S06]  /*0130*/  @P1 BRA `(.L_x_1) ;  /* 0x0000000000e41947 */ /* 0x000fec0003800000 */
[----:B------:R-:W0:Y:S08]  /*0140*/  LDC.64 R8, c[0x0][0x380] ;  /* 0x0000e000ff087b82 */ /* 0x000e300000000a00 */
[----:B------:R-:W1:Y:S02]  /*0150*/  LDC.64 R10, c[0x0][0x390] ;  /* 0x0000e400ff0a7b82 */ /* 0x000e640000000a00 */
.L_x_2:
[----:B0-2---:R-:W-:-:S06]  /*0160*/  IMAD.WIDE R4, R15, 0x10, R8 ;  /* 0x000000100f047825 */ /* 0x005fcc00078e0208 */
[----:B------:R-:W2:Y:S02]  /*0170*/  LDG.E.128.CONSTANT R4, desc[UR4][R4.64] ;  /* 0x0000000404047981 */ /* 0x000ea4000c1e9d00 */
[C---:B--2---:R-:W-:Y:S01]  /*0180*/  FMUL R14, R3.reuse, R4 ;  /* 0x00000004030e7220 */ /* 0x044fe20000400000 */
[----:B------:R-:W-:-:S03]  /*0190*/  FMUL R16, R3, R6 ;  /* 0x0000000603107220 */ /* 0x000fc60000400000 */
[----:B------:R-:W-:Y:S01]  /*01a0*/  FMUL R17, R14, 1.4426950216293334961 ;  /* 0x3fb8aa3b0e117820 */ /* 0x000fe20000400000 */
[----:B------:R-:W-:Y:S01]  /*01b0*/  FMUL R14, R3, R5 ;  /* 0x00000005030e7220 */ /* 0x000fe20000400000 */
[----:B------:R-:W-:-:S03]  /*01c0*/  FMUL R19, R16, 1.4426950216293334961 ;  /* 0x3fb8aa3b10137820 */ /* 0x000fc60000400000 */
[----:B------:R-:W-:Y:S01]  /*01d0*/  FMUL R18, R14, 1.4426950216293334961 ;  /* 0x3fb8aa3b0e127820 */ /* 0x000fe20000400000 */
[----:B------:R-:W-:Y:S01]  /*01e0*/  FMUL R14, R3, R7 ;  /* 0x00000007030e7220 */ /* 0x000fe20000400000 */
[----:B------:R-:W-:Y:S02]  /*01f0*/  FSETP.GEU.AND P1, PT, R17, -126, PT ;  /* 0xc2fc00001100780b */ /* 0x000fe40003f2e000 */
[----:B------:R-:W-:Y:S01]  /*0200*/  FSETP.GEU.AND P3, PT, R19, -126, PT ;  /* 0xc2fc00001300780b */ /* 0x000fe20003f6e000 */
[----:B------:R-:W-:Y:S01]  /*0210*/  FMUL R21, R14, 1.4426950216293334961 ;  /* 0x3fb8aa3b0e157820 */ /* 0x000fe20000400000 */
[----:B------:R-:W-:-:S04]  /*0220*/  FSETP.GEU.AND P2, PT, R18, -126, PT ;  /* 0xc2fc00001200780b */ /* 0x000fc80003f4e000 */
[----:B------:R-:W-:-:S05]  /*0230*/  FSETP.GEU.AND P4, PT, R21, -126, PT ;  /* 0xc2fc00001500780b */ /* 0x000fca0003f8e000 */
[----:B------:R-:W-:Y:S02]  /*0240*/  @!P1 FMUL R17, R17, 0.5 ;  /* 0x3f00000011119820 */ /* 0x000fe40000400000 */
[----:B------:R-:W-:Y:S02]  /*0250*/  @!P3 FMUL R19, R19, 0.5 ;  /* 0x3f0000001313b820 */ /* 0x000fe40000400000 */
[----:B------:R-:W-:Y:S01]  /*0260*/  @!P2 FMUL R18, R18, 0.5 ;  /* 0x3f0000001212a820 */ /* 0x000fe20000400000 */
[----:B------:R-:W0:Y:S03]  /*0270*/  MUFU.EX2 R14, R17 ;  /* 0x00000011000e7308 */ /* 0x000e260000000800 */
[----:B------:R-:W-:-:S05]  /*0280*/  @!P4 FMUL R21, R21, 0.5 ;  /* 0x3f0000001515c820 */ /* 0x000fca0000400000 */
[----:B------:R-:W2:Y:S08]  /*0290*/  MUFU.EX2 R16, R18 ;  /* 0x0000001200107308 */ /* 0x000eb00000000800 */
[----:B------:R-:W3:Y:S01]  /*02a0*/  MUFU.EX2 R20, R19 ;  /* 0x0000001300147308 */ /* 0x000ee20000000800 */
[----:B0-----:R-:W-:-:S04]  /*02b0*/  @!P1 FMUL R14, R14, R14 ;  /* 0x0000000e0e0e9220 */ /* 0x001fc80000400000 */
[----:B------:R-:W-:-:S03]  /*02c0*/  FADD R14, R14, 1 ;  /* 0x3f8000000e0e7421 */ /* 0x000fc60000000000 */
[----:B------:R-:W0:Y:S01]  /*02d0*/  MUFU.EX2 R22, R21 ;  /* 0x0000001500167308 */ /* 0x000e220000000800 */
[----:B--2---:R-:W-:-:S04]  /*02e0*/  @!P2 FMUL R16, R16, R16 ;  /* 0x000000101010a220 */ /* 0x004fc80000400000 */
[----:B------:R-:W-:Y:S01]  /*02f0*/  FADD R17, R16, 1 ;  /* 0x3f80000010117421 */ /* 0x000fe20000000000 */
[----:B---3--:R-:W-:-:S04]  /*0300*/  @!P3 FMUL R20, R20, R20 ;  /* 0x000000141414b220 */ /* 0x008fc80000400000 */
[----:B------:R-:W-:Y:S01]  /*0310*/  F2FP.F16.F32.PACK_AB R14, R17, R14 ;  /* 0x0000000e110e723e */ /* 0x000fe200000000ff */
[----:B------:R-:W-:-:S04]  /*0320*/  FADD R20, R20, 1 ;  /* 0x3f80000014147421 */ /* 0x000fc80000000000 */
[--C-:B------:R-:W-:Y:S02]  /*0330*/  HADD2.F32 R16, -RZ, R14.reuse.H0_H0 ;  /* 0x2000000eff107230 */ /* 0x100fe40000004100 */
[----:B0-----:R-:W-:Y:S01]  /*0340*/  @!P4 FMUL R22, R22, R22 ;  /* 0x000000161616c220 */ /* 0x001fe20000400000 */
[----:B------:R-:W-:-:S03]  /*0350*/  HADD2.F32 R14, -RZ, R14.H1_H1 ;  /* 0x3000000eff0e7230 */ /* 0x000fc60000004100 */
[----:B------:R-:W-:Y:S01]  /*0360*/  FADD R17, R22, 1 ;  /* 0x3f80000016117421 */ /* 0x000fe20000000000 */
[----:B------:R-:W-:Y:S04]  /*0370*/  MUFU.RCP R16, R16 ;  /* 0x0000001000107308 */ /* 0x000fe80000001000 */
[----:B------:R-:W-:-:S04]  /*0380*/  F2FP.F16.F32.PACK_AB R17, R17, R20 ;  /* 0x000000141111723e */ /* 0x000fc800000000ff */
[----:B------:R-:W0:Y:S01]  /*0390*/  MUFU.RCP R19, R14 ;  /* 0x0000000e00137308 */ /* 0x000e220000001000 */
[--C-:B------:R-:W-:Y:S02]  /*03a0*/  HADD2.F32 R18, -RZ, R17.reuse.H0_H0 ;  /* 0x20000011ff127230 */ /* 0x100fe40000004100 */
[----:B------:R-:W-:-:S05]  /*03b0*/  HADD2.F32 R17, -RZ, R17.H1_H1 ;  /* 0x30000011ff117230 */ /* 0x000fca0000004100 */
[----:B------:R-:W-:Y:S08]  /*03c0*/  MUFU.RCP R18, R18 ;  /* 0x0000001200127308 */ /* 0x000ff00000001000 */
[----:B------:R-:W2:Y:S01]  /*03d0*/  MUFU.RCP R17, R17 ;  /* 0x0000001100117308 */ /* 0x000ea20000001000 */
[----:B0-----:R-:W-:-:S05]  /*03e0*/  F2FP.F16.F32.PACK_AB R19, R19, R16 ;  /* 0x000000101313723e */ /* 0x001fca00000000ff */
[--C-:B------:R-:W-:Y:S02]  /*03f0*/  HADD2.F32 R21, -RZ, R19.reuse.H0_H0 ;  /* 0x20000013ff157230 */ /* 0x100fe40000004100 */
[----:B------:R-:W-:-:S03]  /*0400*/  HADD2.F32 R16, -RZ, R19.H1_H1 ;  /* 0x30000013ff107230 */ /* 0x000fc60000004100 */
[----:B------:R-:W-:Y:S02]  /*0410*/  FMUL R4, R4, R21 ;  /* 0x0000001504047220 */ /* 0x000fe40000400000 */
[----:B------:R-:W-:Y:S01]  /*0420*/  FMUL R5, R5, R16 ;  /* 0x0000001005057220 */ /* 0x000fe20000400000 */
[----:B--2---:R-:W-:Y:S01]  /*0430*/  F2FP.F16.F32.PACK_AB R20, R17, R18 ;  /* 0x000000121114723e */ /* 0x004fe200000000ff */
[----:B-1----:R-:W-:Y:S01]  /*0440*/  IMAD.WIDE R16, R15, 0x10, R10 ;  /* 0x000000100f107825 */ /* 0x002fe200078e020a */
[----:B------:R-:W-:-:S03]  /*0450*/  IADD3 R15, PT, PT, R2, R15, RZ ;  /* 0x0000000f020f7210 */ /* 0x000fc60007ffe0ff */
[--C-:B------:R-:W-:Y:S01]  /*0460*/  HADD2.F32 R19, -RZ, R20.reuse.H0_H0 ;  /* 0x20000014ff137230 */ /* 0x100fe20000004100 */
[----:B------:R-:W-:Y:S01]  /*0470*/  ISETP.GE.AND P1, PT, R15, R12, PT ;  /* 0x0000000c0f00720c */ /* 0x000fe20003f26270 */
[----:B------:R-:W-:-:S03]  /*0480*/  HADD2.F32 R20, -RZ, R20.H1_H1 ;  /* 0x30000014ff147230 */ /* 0x000fc60000004100 */
[----:B------:R-:W-:Y:S02]  /*0490*/  FMUL R6, R6, R19 ;  /* 0x0000001306067220 */ /* 0x000fe40000400000 */
[----:B------:R-:W-:-:S05]  /*04a0*/  FMUL R7, R7, R20 ;  /* 0x0000001407077220 */ /* 0x000fca0000400000 */
[----:B------:R2:W-:Y:S02]  /*04b0*/  STG.E.128 desc[UR4][R16.64], R4 ;  /* 0x0000000410007986 */ /* 0x0005e4000c101d04 */
[----:B------:R-:W-:Y:S05]  /*04c0*/  @!P1 BRA `(.L_x_2) ;  /* 0xfffffffc00249947 */ /* 0x000fea000383ffff */
.L_x_1:
[----:B------:R-:W-:Y:S05]  /*04d0*/  BSYNC.RECONVERGENT B0 ;  /* 0x0000000000007941 */ /* 0x000fea0003800200 */
.L_x_0:
[----:B------:R-:W-:Y:S05]  /*04e0*/  @P0 EXIT ;  /* 0x000000000000094d */ /* 0x000fea0003800000 */
[----:B------:R-:W0:Y:S01]  /*04f0*/  I2F.U32.RP R10, R2 ;  /* 0x00000002000a7306 */ /* 0x000e220000209000 */
[----:B------:R-:W-:Y:S01]  /*0500*/  MOV R9, R13 ;  /* 0x0000000d00097202 */ /* 0x000fe20000000f00 */
[----:B------:R-:W-:Y:S01]  /*0510*/  BSSY.RECONVERGENT B0, `(.L_x_3) ;  /* 0x000003a000007945 */ /* 0x000fe20003800200 */
[----:B------:R-:W-:Y:S02]  /*0520*/  IADD3 R11, PT, PT, RZ, -R2, RZ ;  /* 0x80000002ff0b7210 */ /* 0x000fe40007ffe0ff */
[C---:B--2---:R-:W-:Y:S02]  /*0530*/  IADD3 R7, PT, PT, R2.reuse, R9, RZ ;  /* 0x0000000902077210 */ /* 0x044fe40007ffe0ff */
[----:B------:R-:W-:Y:S02]  /*0540*/  ISETP.NE.U32.AND P2, PT, R2, RZ, PT ;  /* 0x000000ff0200720c */ /* 0x000fe40003f45070 */
[CC--:B------:R-:W-:Y:S02]  /*0550*/  ISETP.GE.AND P0, PT, R7.reuse, R0.reuse, PT ;  /* 0x000000000700720c */ /* 0x0c0fe40003f06270 */
[----:B------:R-:W-:-:S02]  /*0560*/  VIMNMX R6, PT, PT, R7, R0, !PT ;  /* 0x0000000007067248 */ /* 0x000fc40007fe0100 */
[----:B------:R-:W-:Y:S01]  /*0570*/  SEL R8, RZ, 0x1, P0 ;  /* 0x00000001ff087807 */ /* 0x000fe20000000000 */
[----:B0-----:R-:W0:Y:S03]  /*0580*/  MUFU.RCP R10, R10 ;  /* 0x0000000a000a7308 */ /* 0x001e260000001000 */
[----:B------:R-:W-:Y:S02]  /*0590*/  IADD3 R7, PT, PT, R6, -R7, -R8 ;  /* 0x8000000706077210 */ /* 0x000fe40007ffe808 */
[----:B0-----:R-:W-:-:S04]  /*05a0*/  IADD3 R4, PT, PT, R10, 0xffffffe, RZ ;  /* 0x0ffffffe0a047810 */ /* 0x001fc80007ffe0ff */
[----:B------:R0:W1:Y:S02]  /*05b0*/  F2I.FTZ.U32.TRUNC.NTZ R5, R4 ;  /* 0x0000000400057305 */ /* 0x000064000021f000 */
[----:B0-----:R-:W-:Y:S02]  /*05c0*/  HFMA2 R4, -RZ, RZ, 0, 0 ;  /* 0x00000000ff047431 */ /* 0x001fe400000001ff */
[----:B-1----:R-:W-:-:S04]  /*05d0*/  IMAD R11, R11, R5, RZ ;  /* 0x000000050b0b7224 */ /* 0x002fc800078e02ff */
[----:B------:R-:W-:-:S06]  /*05e0*/  IMAD.HI.U32 R10, R5, R11, R4 ;  /* 0x0000000b050a7227 */ /* 0x000fcc00078e0004 */
[----:B------:R-:W-:-:S05]  /*05f0*/  IMAD.HI.U32 R11, R10, R7, RZ ;  /* 0x000000070a0b7227 */ /* 0x000fca00078e00ff */
[----:B------:R-:W-:-:S05]  /*0600*/  IADD3 R4, PT, PT, -R11, RZ, RZ ;  /* 0x000000ff0b047210 */ /* 0x000fca0007ffe1ff */
[----:B------:R-:W-:Y:S02]  /*0610*/  IMAD R7, R2, R4, R7 ;  /* 0x0000000402077224 */ /* 0x000fe400078e0207 */
[----:B------:R-:W0:Y:S03]  /*0620*/  LDC.64 R4, c[0x0][0x390] ;  /* 0x0000e400ff047b82 */ /* 0x000e260000000a00 */
[----:B------:R-:W-:-:S13]  /*0630*/  ISETP.GE.U32.AND P0, PT, R7, R2, PT ;  /* 0x000000020700720c */ /* 0x000fda0003f06070 */
[----:B------:R-:W-:Y:S02]  /*0640*/  @P0 IADD3 R7, PT, PT, -R2, R7, RZ ;  /* 0x0000000702070210 */ /* 0x000fe40007ffe1ff */
[----:B------:R-:W-:Y:S02]  /*0650*/  @P0 IADD3 R11, PT, PT, R11, 0x1, RZ ;  /* 0x000000010b0b0810 */ /* 0x000fe40007ffe0ff */
[----:B------:R-:W-:Y:S02]  /*0660*/  ISETP.GE.U32.AND P1, PT, R7, R2, PT ;  /* 0x000000020700720c */ /* 0x000fe40003f26070 */
[----:B------:R-:W1:Y:S11]  /*0670*/  LDC.64 R6, c[0x0][0x380] ;  /* 0x0000e000ff067b82 */ /* 0x000e760000000a00 */
[----:B------:R-:W-:-:S02]  /*0680*/  @P1 IADD3 R11, PT, PT, R11, 0x1, RZ ;  /* 0x000000010b0b1810 */ /* 0x000fc40007ffe0ff */
[----:B------:R-:W-:-:S04]  /*0690*/  @!P2 LOP3.LUT R11, RZ, R2, RZ, 0x33, !PT ;  /* 0x00000002ff0ba212 */ /* 0x000fc800078e33ff */
[----:B------:R-:W-:-:S04]  /*06a0*/  IADD3 R8, PT, PT, R8, R11, RZ ;  /* 0x0000000b08087210 */ /* 0x000fc80007ffe0ff */
[C---:B------:R-:W-:Y:S02]  /*06b0*/  LOP3.LUT R10, R8.reuse, 0x3, RZ, 0xc0, !PT ;  /* 0x00000003080a7812 */ /* 0x040fe400078ec0ff */
[----:B------:R-:W-:Y:S02]  /*06c0*/  ISETP.GE.U32.AND P1, PT, R8, 0x3, PT ;  /* 0x000000030800780c */ /* 0x000fe40003f26070 */
[----:B------:R-:W-:-:S13]  /*06d0*/  ISETP.NE.AND P0, PT, R10, 0x3, PT ;  /* 0x000000030a00780c */ /* 0x000fda0003f05270 */
[----:B0-----:R-:W-:Y:S05]  /*06e0*/  @!P0 BRA `(.L_x_4) ;  /* 0x0000000000708947 */ /* 0x001fea0003800000 */
[----:B------:R-:W0:Y:S01]  /*06f0*/  LDC.64 R10, c[0x0][0x380] ;  /* 0x0000e000ff0a7b82 */ /* 0x000e220000000a00 */
[----:B------:R-:W-:-:S04]  /*0700*/  IADD3 R8, PT, PT, R8, 0x1, RZ ;  /* 0x0000000108087810 */ /* 0x000fc80007ffe0ff */
[----:B------:R-:W-:-:S03]  /*0710*/  LOP3.LUT R8, R8, 0x3, RZ, 0xc0, !PT ;  /* 0x0000000308087812 */ /* 0x000fc600078ec0ff */
[----:B------:R-:W2:Y:S01]  /*0720*/  LDC.64 R12, c[0x0][0x390] ;  /* 0x0000e400ff0c7b82 */ /* 0x000ea20000000a00 */
[----:B------:R-:W-:-:S07]  /*0730*/  IADD3 R8, PT, PT, -R8, RZ, RZ ;  /* 0x000000ff08087210 */ /* 0x000fce0007ffe1ff */
.L_x_5:
[----:B0--3--:R-:W-:-:S05]  /*0740*/  IMAD.WIDE R14, R9, 0x4, R10 ;  /* 0x00000004090e7825 */ /* 0x009fca00078e020a */
[----:B------:R-:W3:Y:S01]  /*0750*/  LDG.E.CONSTANT R16, desc[UR4][R14.64] ;  /* 0x000000040e107981 */ /* 0x000ee2000c1e9900 */
[----:B------:R-:W-:Y:S01]  /*0760*/  UMOV UR6, 0x3f800000 ;  /* 0x3f80000000067882 */ /* 0x000fe20000000000 */
[----:B------:R-:W-:Y:S02]  /*0770*/  IADD3 R8, PT, PT, R8, 0x1, RZ ;  /* 0x0000000108087810 */ /* 0x000fe40007ffe0ff */
[----:B------:R-:W-:Y:S01]  /*0780*/  MOV R19, UR6 ;  /* 0x0000000600137c02 */ /* 0x000fe20008000f00 */
[----:B---3--:R-:W-:-:S04]  /*0790*/  FMUL R17, R3, R16 ;  /* 0x0000001003117220 */ /* 0x008fc80000400000 */
[----:B------:R-:W-:-:S05]  /*07a0*/  FMUL R17, R17, 1.4426950216293334961 ;  /* 0x3fb8aa3b11117820 */ /* 0x000fca0000400000 */
[----:B------:R-:W-:-:S13]  /*07b0*/  FSETP.GEU.AND P0, PT, R17, -126, PT ;  /* 0xc2fc00001100780b */ /* 0x000fda0003f0e000 */
[----:B------:R-:W-:-:S04]  /*07c0*/  @!P0 FMUL R17, R17, 0.5 ;  /* 0x3f00000011118820 */ /* 0x000fc80000400000 */
[----:B------:R-:W0:Y:S02]  /*07d0*/  MUFU.EX2 R18, R17 ;  /* 0x0000001100127308 */ /* 0x000e240000000800 */
[----:B0-----:R-:W-:Y:S01]  /*07e0*/  @!P0 FMUL R18, R18, R18 ;  /* 0x0000001212128220 */ /* 0x001fe20000400000 */
[----:B------:R-:W-:-:S03]  /*07f0*/  ISETP.NE.AND P0, PT, R8, RZ, PT ;  /* 0x000000ff0800720c */ /* 0x000fc60003f05270 */
[----:B------:R-:W-:-:S05]  /*0800*/  FADD R18, R18, 1 ;  /* 0x3f80000012127421 */ /* 0x000fca0000000000 */
[----:B------:R-:W-:-:S05]  /*0810*/  F2FP.F16.F32.PACK_AB R18, R19, R18 ;  /* 0x000000121312723e */ /* 0x000fca00000000ff */
[----:B------:R-:W-:-:S06]  /*0820*/  HADD2.F32 R18, -RZ, R18.H0_H0 ;  /* 0x20000012ff127230 */ /* 0x000fcc0000004100 */
[----:B------:R-:W0:Y:S02]  /*0830*/  MUFU.RCP R18, R18 ;  /* 0x0000001200127308 */ /* 0x000e240000001000 */
[----:B0-----:R-:W-:-:S05]  /*0840*/  F2FP.F16.F32.PACK_AB R14, RZ, R18 ;  /* 0x00000012ff0e723e */ /* 0x001fca00000000ff */
[----:B------:R-:W-:Y:S02]  /*0850*/  HADD2.F32 R19, -RZ, R14.H0_H0 ;  /* 0x2000000eff137230 */ /* 0x000fe40000004100 */
[----:B--2---:R-:W-:Y:S01]  /*0860*/  IMAD.WIDE R14, R9, 0x4, R12 ;  /* 0x00000004090e7825 */ /* 0x004fe200078e020c */
[----:B------:R-:W-:-:S03]  /*0870*/  IADD3 R9, PT, PT, R2, R9, RZ ;  /* 0x0000000902097210 */ /* 0x000fc60007ffe0ff */
[----:B------:R-:W-:-:S05]  /*0880*/  FMUL R19, R16, R19 ;  /* 0x0000001310137220 */ /* 0x000fca0000400000 */
[----:B------:R3:W-:Y:S01]  /*0890*/  STG.E desc[UR4][R14.64], R19 ;  /* 0x000000130e007986 */ /* 0x0007e2000c101904 */
[----:B------:R-:W-:Y:S05]  /*08a0*/  @P0 BRA `(.L_x_5) ;  /* 0xfffffffc00a40947 */ /* 0x000fea000383ffff */
.L_x_4:
[----:B------:R-:W-:Y:S05]  /*08b0*/  BSYNC.RECONVERGENT B0 ;  /* 0x0000000000007941 */ /* 0x000fea0003800200 */
.L_x_3:
[----:B------:R-:W-:Y:S05]  /*08c0*/  @!P1 EXIT ;  /* 0x000000000000994d */ /* 0x000fea0003800000 */
.L_x_6:
[----:B01-3--:R-:W-:-:S05]  /*08d0*/  IMAD.WIDE R18, R9, 0x4, R6 ;  /* 0x0000000409127825 */ /* 0x00bfca00078e0206 */
[----:B------:R-:W2:Y:S01]  /*08e0*/  LDG.E.CONSTANT R8, desc[UR4][R18.64] ;  /* 0x0000000412087981 */ /* 0x000ea2000c1e9900 */
[----:B------:R-:W-:-:S05]  /*08f0*/  IMAD.WIDE R12, R2, 0x4, R18 ;  /* 0x00000004020c7825 */ /* 0x000fca00078e0212 */
[----:B------:R-:W3:Y:S01]  /*0900*/  LDG.E.CONSTANT R10, desc[UR4][R12.64] ;  /* 0x000000040c0a7981 */ /* 0x000ee2000c1e9900 */
[----:B------:R-:W-:-:S05]  /*0910*/  IMAD.WIDE R16, R2, 0x4, R12 ;  /* 0x0000000402107825 */ /* 0x000fca00078e020c */
[----:B------:R0:W4:Y:S01]  /*0920*/  LDG.E.CONSTANT R14, desc[UR4][R16.64] ;  /* 0x00000004100e7981 */ /* 0x000122000c1e9900 */
[----:B------:R-:W-:-:S06]  /*0930*/  IMAD.WIDE R20, R2, 0x4, R16 ;  /* 0x0000000402147825 */ /* 0x000fcc00078e0210 */
[----:B------:R-:W5:Y:S01]  /*0940*/  LDG.E.CONSTANT R20, desc[UR4][R20.64] ;  /* 0x0000000414147981 */ /* 0x000f62000c1e9900 */
[----:B------:R-:W-:Y:S02]  /*0950*/  UMOV UR6, 0x3f800000 ;  /* 0x3f80000000067882 */ /* 0x000fe40000000000 */
[----:B0-----:R-:W-:Y:S02]  /*0960*/  MOV R17, UR6 ;  /* 0x0000000600117c02 */ /* 0x001fe40008000f00 */
[----:B------:R-:W-:Y:S01]  /*0970*/  MOV R18, UR6 ;  /* 0x0000000600127c02 */ /* 0x000fe20008000f00 */
[----:B--2---:R-:W-:-:S04]  /*0980*/  FMUL R11, R3, R8 ;  /* 0x00000008030b7220 */ /* 0x004fc80000400000 */
[----:B------:R-:W-:Y:S01]  /*0990*/  FMUL R22, R11, 1.4426950216293334961 ;  /* 0x3fb8aa3b0b167820 */ /* 0x000fe20000400000 */
[----:B---3--:R-:W-:-:S04]  /*09a0*/  FMUL R11, R3, R10 ;  /* 0x0000000a030b7220 */ /* 0x008fc80000400000 */
[----:B------:R-:W-:Y:S01]  /*09b0*/  FSETP.GEU.AND P3, PT, R22, -126, PT ;  /* 0xc2fc00001600780b */ /* 0x000fe20003f6e000 */
[----:B------:R-:W-:Y:S01]  /*09c0*/  FMUL R11, R11, 1.4426950216293334961 ;  /* 0x3fb8aa3b0b0b7820 */ /* 0x000fe20000400000 */
[----:B----4-:R-:W-:-:S04]  /*09d0*/  FMUL R15, R3, R14 ;  /* 0x0000000e030f7220 */ /* 0x010fc80000400000 */
[----:B------:R-:W-:Y:S01]  /*09e0*/  FSETP.GEU.AND P0, PT, R11, -126, PT ;  /* 0xc2fc00000b00780b */ /* 0x000fe20003f0e000 */
[----:B------:R-:W-:Y:S01]  /*09f0*/  FMUL R15, R15, 1.4426950216293334961 ;  /* 0x3fb8aa3b0f0f7820 */ /* 0x000fe20000400000 */
[----:B-----5:R-:W-:-:S04]  /*0a00*/  FMUL R12, R3, R20 ;  /* 0x00000014030c7220 */ /* 0x020fc80000400000 */
[----:B------:R-:W-:Y:S01]  /*0a10*/  FSETP.GEU.AND P1, PT, R15, -126, PT ;  /* 0xc2fc00000f00780b */ /* 0x000fe20003f2e000 */
[----:B------:R-:W-:Y:S01]  /*0a20*/  @!P3 FMUL R22, R22, 0.5 ;  /* 0x3f0000001616b820 */ /* 0x000fe20000400000 */
[----:B------:R-:W-:-:S03]  /*0a30*/  FMUL R13, R12, 1.4426950216293334961 ;  /* 0x3fb8aa3b0c0d7820 */ /* 0x000fc60000400000 */
[----:B------:R-:W0:Y:S02]  /*0a40*/  MUFU.EX2 R16, R22 ;  /* 0x0000001600107308 */ /* 0x000e240000000800 */
[----:B------:R-:W-:Y:S01]  /*0a50*/  FSETP.GEU.AND P2, PT, R13, -126, PT ;  /* 0xc2fc00000d00780b */ /* 0x000fe20003f4e000 */
[----:B------:R-:W-:-:S05]  /*0a60*/  @!P0 FMUL R11, R11, 0.5 ;  /* 0x3f0000000b0b8820 */ /* 0x000fca0000400000 */
[----:B------:R1:W2:Y:S01]  /*0a70*/  MUFU.EX2 R12, R11 ;  /* 0x0000000b000c7308 */ /* 0x0002a20000000800 */
[----:B------:R-:W-:-:S06]  /*0a80*/  @!P1 FMUL R15, R15, 0.5 ;  /* 0x3f0000000f0f9820 */ /* 0x000fcc0000400000 */
[----:B------:R-:W-:Y:S01]  /*0a90*/  @!P2 FMUL R13, R13, 0.5 ;  /* 0x3f0000000d0da820 */ /* 0x000fe20000400000 */
[----:B------:R-:W3:Y:S01]  /*0aa0*/  MUFU.EX2 R15, R15 ;  /* 0x0000000f000f7308 */ /* 0x000ee20000000800 */
[----:B-1----:R-:W-:Y:S01]  /*0ab0*/  MOV R11, UR6 ;  /* 0x00000006000b7c02 */ /* 0x002fe20008000f00 */
[----:B0-----:R-:W-:-:S04]  /*0ac0*/  @!P3 FMUL R16, R16, R16 ;  /* 0x000000101010b220 */ /* 0x001fc80000400000 */
[----:B------:R-:W-:Y:S02]  /*0ad0*/  FADD R16, R16, 1 ;  /* 0x3f80000010107421 */ /* 0x000fe40000000000 */
[----:B------:R-:W0:Y:S01]  /*0ae0*/  MUFU.EX2 R13, R13 ;  /* 0x0000000d000d7308 */ /* 0x000e220000000800 */
[----:B--2---:R-:W-:Y:S02]  /*0af0*/  @!P0 FMUL R12, R12, R12 ;  /* 0x0000000c0c0c8220 */ /* 0x004fe40000400000 */
[----:B------:R-:W-:Y:S02]  /*0b00*/  F2FP.F16.F32.PACK_AB R16, R17, R16 ;  /* 0x000000101110723e */ /* 0x000fe400000000ff */
[----:B------:R-:W-:-:S03]  /*0b10*/  FADD R12, R12, 1 ;  /* 0x3f8000000c0c7421 */ /* 0x000fc60000000000 */
[----:B------:R-:W-:Y:S02]  /*0b20*/  HADD2.F32 R16, -RZ, R16.H0_H0 ;  /* 0x20000010ff107230 */ /* 0x000fe40000004100 */
[----:B---3--:R-:W-:Y:S01]  /*0b30*/  @!P1 FMUL R15, R15, R15 ;  /* 0x0000000f0f0f9220 */ /* 0x008fe20000400000 */
[----:B------:R-:W-:-:S03]  /*0b40*/  F2FP.F16.F32.PACK_AB R12, R11, R12 ;  /* 0x0000000c0b0c723e */ /* 0x000fc600000000ff */
[----:B------:R-:W-:Y:S01]  /*0b50*/  FADD R15, R15, 1 ;  /* 0x3f8000000f0f7421 */ /* 0x000fe20000000000 */
[----:B------:R-:W1:Y:S01]  /*0b60*/  MUFU.RCP R16, R16 ;  /* 0x0000001000107308 */ /* 0x000e620000001000 */
[----:B------:R-:W-:Y:S01]  /*0b70*/  HADD2.F32 R11, -RZ, R12.H0_H0 ;  /* 0x2000000cff0b7230 */ /* 0x000fe20000004100 */
[----:B------:R-:W-:Y:S01]  /*0b80*/  MOV R12, UR6 ;  /* 0x00000006000c7c02 */ /* 0x000fe20008000f00 */
[----:B0-----:R-:W-:Y:S01]  /*0b90*/  @!P2 FMUL R13, R13, R13 ;  /* 0x0000000d0d0da220 */ /* 0x001fe20000400000 */
[----:B------:R-:W-:-:S03]  /*0ba0*/  F2FP.F16.F32.PACK_AB R15, R18, R15 ;  /* 0x0000000f120f723e */ /* 0x000fc600000000ff */
[----:B------:R-:W-:Y:S01]  /*0bb0*/  FADD R13, R13, 1 ;  /* 0x3f8000000d0d7421 */ /* 0x000fe20000000000 */
[----:B------:R-:W0:Y:S01]  /*0bc0*/  MUFU.RCP R11, R11 ;  /* 0x0000000b000b7308 */ /* 0x000e220000001000 */
[----:B------:R-:W-:-:S03]  /*0bd0*/  HADD2.F32 R18, -RZ, R15.H0_H0 ;  /* 0x2000000fff127230 */ /* 0x000fc60000004100 */
[----:B------:R-:W-:-:S04]  /*0be0*/  F2FP.F16.F32.PACK_AB R13, R12, R13 ;  /* 0x0000000d0c0d723e */ /* 0x000fc800000000ff */
[----:B------:R-:W2:Y:S01]  /*0bf0*/  MUFU.RCP R18, R18 ;  /* 0x0000001200127308 */ /* 0x000ea20000001000 */
[----:B------:R-:W-:Y:S01]  /*0c00*/  HADD2.F32 R21, -RZ, R13.H0_H0 ;  /* 0x2000000dff157230 */ /* 0x000fe20000004100 */
[----:B-1----:R-:W-:Y:S01]  /*0c10*/  F2FP.F16.F32.PACK_AB R23, RZ, R16 ;  /* 0x00000010ff17723e */ /* 0x002fe200000000ff */
[----:B------:R-:W-:Y:S01]  /*0c20*/  IMAD.WIDE R12, R9, 0x4, R4 ;  /* 0x00000004090c7825 */ /* 0x000fe200078e0204 */
[----:B------:R-:W-:-:S03]  /*0c30*/  LEA R9, R2, R9, 0x2 ;  /* 0x0000000902097211 */ /* 0x000fc600078e10ff */
[----:B------:R-:W-:Y:S01]  /*0c40*/  HADD2.F32 R25, -RZ, R23.H0_H0 ;  /* 0x20000017ff197230 */ /* 0x000fe20000004100 */
[----:B------:R-:W1:Y:S01]  /*0c50*/  MUFU.RCP R21, R21 ;  /* 0x0000001500157308 */ /* 0x000e620000001000 */
[----:B0-----:R-:W-:Y:S01]  /*0c60*/  F2FP.F16.F32.PACK_AB R15, RZ, R11 ;  /* 0x0000000bff0f723e */ /* 0x001fe200000000ff */
[----:B------:R-:W-:Y:S01]  /*0c70*/  IMAD.WIDE R16, R2, 0x4, R12 ;  /* 0x0000000402107825 */ /* 0x000fe200078e020c */
[----:B------:R-:W-:-:S03]  /*0c80*/  ISETP.GE.AND P0, PT, R9, R0, PT ;  /* 0x000000000900720c */ /* 0x000fc60003f06270 */
[----:B------:R-:W-:Y:S01]  /*0c90*/  FMUL R25, R8, R25 ;  /* 0x0000001908197220 */ /* 0x000fe20000400000 */
[----:B------:R-:W-:Y:S01]  /*0ca0*/  HADD2.F32 R15, -RZ, R15.H0_H0 ;  /* 0x2000000fff0f7230 */ /* 0x000fe20000004100 */
[----:B--2---:R-:W-:-:S03]  /*0cb0*/  F2FP.F16.F32.PACK_AB R19, RZ, R18 ;  /* 0x00000012ff13723e */ /* 0x004fc600000000ff */
[----:B------:R0:W-:Y:S01]  /*0cc0*/  STG.E desc[UR4][R12.64], R25 ;  /* 0x000000190c007986 */ /* 0x0001e2000c101904 */
[----:B------:R-:W-:Y:S01]  /*0cd0*/  FMUL R15, R10, R15 ;  /* 0x0000000f0a0f7220 */ /* 0x000fe20000400000 */
[----:B------:R-:W-:Y:S02]  /*0ce0*/  HADD2.F32 R11, -RZ, R19.H0_H0 ;  /* 0x20000013ff0b7230 */ /* 0x000fe40000004100 */
[----:B------:R-:W-:Y:S01]  /*0cf0*/  IMAD.WIDE R18, R2, 0x4, R16 ;  /* 0x0000000402127825 */ /* 0x000fe200078e0210 */
[----:B-1----:R-:W-:Y:S01]  /*0d00*/  F2FP.F16.F32.PACK_AB R22, RZ, R21 ;  /* 0x00000015ff16723e */ /* 0x002fe200000000ff */
[----:B------:R0:W-:Y:S02]  /*0d10*/  STG.E desc[UR4][R16.64], R15 ;  /* 0x0000000f10007986 */ /* 0x0001e4000c101904 */
[----:B------:R-:W-:Y:S02]  /*0d20*/  FMUL R21, R14, R11 ;  /* 0x0000000b0e157220 */ /* 0x000fe40000400000 */
[----:B------:R-:W-:-:S02]  /*0d30*/  HADD2.F32 R23, -RZ, R22.H0_H0 ;  /* 0x20000016ff177230 */ /* 0x000fc40000004100 */
[----:B------:R-:W-:Y:S01]  /*0d40*/  IMAD.WIDE R10, R2, 0x4, R18 ;  /* 0x00000004020a7825 */ /* 0x000fe200078e0212 */
[----:B------:R0:W-:Y:S03]  /*0d50*/  STG.E desc[UR4][R18.64], R21 ;  /* 0x0000001512007986 */ /* 0x0001e6000c101904 */
[----:B------:R-:W-:-:S05]  /*0d60*/  FMUL R23, R20, R23 ;  /* 0x0000001714177220 */ /* 0x000fca0000400000 */
[----:B------:R0:W-:Y:S01]  /*0d70*/  STG.E desc[UR4][R10.64], R23 ;  /* 0x000000170a007986 */ /* 0x0001e2000c101904 */
[----:B------:R-:W-:Y:S05]  /*0d80*/  @!P0 BRA `(.L_x_6) ;  /* 0xfffffff800d08947 */ /* 0x000fea000383ffff */
[----:B------:R-:W-:Y:S05]  /*0d90*/  EXIT ;  /* 0x000000000000794d */ /* 0x000fea0003800000 */
.L_x_7:
[----:B------:R-:W-:-:S00]  /*0da0*/  BRA `(.L_x_7) ;  /* 0xfffffffc00fc7947 */ /* 0x000fc0000383ffff */
[----:B------:R-:W-:-:S00]  /*0db0*/  NOP ;  /* 0x0000000000007918 */ /* 0x000fc00000000000 */
        /* <DEDUP_REMOVED lines=12> */
.L_x_8:


//--------------------- .nv.shared.reserved.0     --------------------------
	.section	.nv.shared.reserved.0,"aw",@nobits
	.weak		__nv_reservedSMEM_offset_0_alias
	.size		__nv_reservedSMEM_offset_0_alias, 0, 64
	.other		__nv_reservedSMEM_offset_0_alias,@"STO_CUDA_RESERVED_SHARED STV_DEFAULT"
__nv_reservedSMEM_offset_0_alias:
	.zero		0
	.zero		64


//--------------------- .nv.constant0._Z22swish_kernel_opt_ga100PKfS0_Pfi --------------------------
	.section	.nv.constant0._Z22swish_kernel_opt_ga100PKfS0_Pfi,"a",@progbits
	.sectionflags	@""
	.align	4
.nv.constant0._Z22swish_kernel_opt_ga100PKfS0_Pfi:
	.zero		924


//--------------------- SYMBOLS --------------------------

	.type		.nv.reservedSmem.offset0,@object
	.size		.nv.reservedSmem.offset0,0x4
